	.headerflags	@"EF_CUDA_TEXMODE_UNIFIED EF_CUDA_64BIT_ADDRESS EF_CUDA_ACCELERATORS EF_CUDA_SM90 EF_CUDA_VIRTUAL_SM(EF_CUDA_SM90)"
	.elftype	@"ET_EXEC"


//--------------------- .nv.info                  --------------------------
	.section	.nv.info,"",@"SHT_CUDA_INFO"
	.align	4


	//----- nvinfo : EIATTR_REGCOUNT
	.align		4
        /*0000*/ 	.byte	0x04, 0x2f
        /*0002*/ 	.short	(.L_1 - .L_0)
	.align		4
.L_0:
        /*0004*/ 	.word	index@(triton_poi_fused_max_pool2d_with_indices_1)
        /*0008*/ 	.word	0x00000016


	//----- nvinfo : EIATTR_MIN_STACK_SIZE
	.align		4
.L_1:
        /*000c*/ 	.byte	0x04, 0x12
        /*000e*/ 	.short	(.L_3 - .L_2)
	.align		4
.L_2:
        /*0010*/ 	.word	index@(triton_poi_fused_max_pool2d_with_indices_1)
        /*0014*/ 	.word	0x00000000


	//----- nvinfo : EIATTR_FRAME_SIZE
	.align		4
.L_3:
        /*0018*/ 	.byte	0x04, 0x11
        /*001a*/ 	.short	(.L_5 - .L_4)
	.align		4
.L_4:
        /*001c*/ 	.word	index@(triton_poi_fused_max_pool2d_with_indices_1)
        /*0020*/ 	.word	0x00000000


	//----- nvinfo : EIATTR_MIN_STACK_SIZE
	.align		4
.L_5:
        /*0024*/ 	.byte	0x04, 0x12
        /*0026*/ 	.short	(.L_7 - .L_6)
	.align		4
.L_6:
        /*0028*/ 	.word	index@(triton_poi_fused_max_pool2d_with_indices_1)
        /*002c*/ 	.word	0x00000000
.L_7:


//--------------------- .nv.info.triton_poi_fused_max_pool2d_with_indices_1 --------------------------
	.section	.nv.info.triton_poi_fused_max_pool2d_with_indices_1,"",@"SHT_CUDA_INFO"
	.sectionflags	@""
	.align	4


	//----- nvinfo : EIATTR_CUDA_API_VERSION
	.align		4
        /*0000*/ 	.byte	0x04, 0x37
        /*0002*/ 	.short	(.L_9 - .L_8)
.L_8:
        /*0004*/ 	.word	0x0000007c


	//----- nvinfo : EIATTR_KPARAM_INFO
	.align		4
.L_9:
        /*0008*/ 	.byte	0x04, 0x17
        /*000a*/ 	.short	(.L_11 - .L_10)
.L_10:
        /*000c*/ 	.word	0x00000000
        /*0010*/ 	.short	0x0003
        /*0012*/ 	.short	0x0018
        /*0014*/ 	.byte	0x00, 0xf0, 0x11, 0x00


	//----- nvinfo : EIATTR_KPARAM_INFO
	.align		4
.L_11:
        /*0018*/ 	.byte	0x04, 0x17
        /*001a*/ 	.short	(.L_13 - .L_12)
.L_12:
        /*001c*/ 	.word	0x00000000
        /*0020*/ 	.short	0x0002
        /*0022*/ 	.short	0x0010
        /*0024*/ 	.byte	0x00, 0xf4, 0x21, 0x00


	//----- nvinfo : EIATTR_KPARAM_INFO
	.align		4
.L_13:
        /*0028*/ 	.byte	0x04, 0x17
        /*002a*/ 	.short	(.L_15 - .L_14)
.L_14:
        /*002c*/ 	.word	0x00000000
        /*0030*/ 	.short	0x0001
        /*0032*/ 	.short	0x0008
        /*0034*/ 	.byte	0x00, 0xf4, 0x21, 0x00


	//----- nvinfo : EIATTR_KPARAM_INFO
	.align		4
.L_15:
        /*0038*/ 	.byte	0x04, 0x17
        /*003a*/ 	.short	(.L_17 - .L_16)
.L_16:
        /*003c*/ 	.word	0x00000000
        /*0040*/ 	.short	0x0000
        /*0042*/ 	.short	0x0000
        /*0044*/ 	.byte	0x00, 0xf4, 0x21, 0x00


	//----- nvinfo : EIATTR_SPARSE_MMA_MASK
	.align		4
.L_17:
        /*0048*/ 	.byte	0x03, 0x50
        /*004a*/ 	.short	0x0000


	//----- nvinfo : EIATTR_MAXREG_COUNT
	.align		4
        /*004c*/ 	.byte	0x03, 0x1b
        /*004e*/ 	.short	0x00ff


	//----- nvinfo : EIATTR_EXIT_INSTR_OFFSETS
	.align		4
        /*0050*/ 	.byte	0x04, 0x1c
        /*0052*/ 	.short	(.L_19 - .L_18)


	//   ....[0]....
.L_18:
        /*0054*/ 	.word	0x00000480


	//----- nvinfo : EIATTR_REQNTID
	.align		4
.L_19:
        /*0058*/ 	.byte	0x04, 0x10
        /*005a*/ 	.short	(.L_21 - .L_20)
.L_20:
        /*005c*/ 	.word	0x00000100
        /*0060*/ 	.word	0x00000001
        /*0064*/ 	.word	0x00000001


	//----- nvinfo : EIATTR_CBANK_PARAM_SIZE
	.align		4
.L_21:
        /*0068*/ 	.byte	0x03, 0x19
        /*006a*/ 	.short	0x001c


	//----- nvinfo : EIATTR_PARAM_CBANK
	.align		4
        /*006c*/ 	.byte	0x04, 0x0a
        /*006e*/ 	.short	(.L_23 - .L_22)
	.align		4
.L_22:
        /*0070*/ 	.word	index@(.nv.constant0.triton_poi_fused_max_pool2d_with_indices_1)
        /*0074*/ 	.short	0x0210
        /*0076*/ 	.short	0x001c


	//----- nvinfo : EIATTR_SW_WAR
	.align		4
.L_23:
        /*0078*/ 	.byte	0x04, 0x36
        /*007a*/ 	.short	(.L_25 - .L_24)
.L_24:
        /*007c*/ 	.word	0x00000008
.L_25:


//--------------------- .nv.callgraph             --------------------------
	.section	.nv.callgraph,"",@"SHT_CUDA_CALLGRAPH"
	.align	4
	.sectionentsize	8
	.align		4
        /*0000*/ 	.word	0x00000000
	.align		4
        /*0004*/ 	.word	0xffffffff
	.align		4
        /*0008*/ 	.word	0x00000000
	.align		4
        /*000c*/ 	.word	0xfffffffe
	.align		4
        /*0010*/ 	.word	0x00000000
	.align		4
        /*0014*/ 	.word	0xfffffffd
	.align		4
        /*0018*/ 	.word	0x00000000
	.align		4
        /*001c*/ 	.word	0xfffffffc


//--------------------- .text.triton_poi_fused_max_pool2d_with_indices_1 --------------------------
	.section	.text.triton_poi_fused_max_pool2d_with_indices_1,"ax",@progbits
	.align	128
        .global         triton_poi_fused_max_pool2d_with_indices_1
        .type           triton_poi_fused_max_pool2d_with_indices_1,@function
        .size           triton_poi_fused_max_pool2d_with_indices_1,(.L_x_1 - triton_poi_fused_max_pool2d_with_indices_1)
        .other          triton_poi_fused_max_pool2d_with_indices_1,@"STO_CUDA_ENTRY STV_DEFAULT"
triton_poi_fused_max_pool2d_with_indices_1:
.text.triton_poi_fused_max_pool2d_with_indices_1:
[----:B------:R-:W-:Y:S01]  /*0000*/  LDC R1, c[0x0][0x28] ;  /* 0x00000a00ff017b82 */ /* 0x000fe20000000800 */
[----:B------:R-:W1:Y:S07]  /*0010*/  S2R R0, SR_TID.X ;  /* 0x0000000000007919 */ /* 0x000e6e0000002100 */
[----:B------:R-:W2:Y:S01]  /*0020*/  LDC.64 R2, c[0x0][0x210] ;  /* 0x00008400ff027b82 */ /* 0x000ea20000000a00 */
[----:B------:R-:W-:Y:S01]  /*0030*/  ULDC.64 UR4, c[0x0][0x208] ;  /* 0x0000820000047ab9 */ /* 0x000fe20000000a00 */
[----:B------:R-:W-:Y:S01]  /*0040*/  ULDC.64 UR6, c[0x0][0x220] ;  /* 0x0000880000067ab9 */ /* 0x000fe20000000a00 */
[----:B------:R-:W3:Y:S01]  /*0050*/  S2R R7, SR_CTAID.X ;  /* 0x0000000000077919 */ /* 0x000ee20000002500 */
[----:B-1----:R-:W-:Y:S01]  /*0060*/  IMAD.SHL.U32 R0, R0, 0x2, RZ ;  /* 0x0000000200007824 */ /* 0x002fe200078e00ff */
[----:B---3--:R-:W-:-:S04]  /*0070*/  SHF.R.S32.HI R9, RZ, 0x16, R7 ;  /* 0x00000016ff097819 */ /* 0x008fc80000011407 */
[----:B------:R-:W-:Y:S02]  /*0080*/  LOP3.LUT R0, R0, 0x1fe, RZ, 0xc0, !PT ;  /* 0x000001fe00007812 */ /* 0x000fe400078ec0ff */
[----:B------:R-:W-:-:S03]  /*0090*/  SGXT R9, R9, 0x1 ;  /* 0x000000010909781a */ /* 0x000fc60000000200 */
[----:B------:R-:W-:-:S04]  /*00a0*/  IMAD R0, R7, 0x200, R0 ;  /* 0x0000020007007824 */ /* 0x000fc800078e0200 */
[----:B------:R-:W-:Y:S01]  /*00b0*/  VIADD R4, R0, 0x1 ;  /* 0x0000000100047836 */ /* 0x000fe20000000000 */
[----:B------:R-:W-:-:S04]  /*00c0*/  SHF.R.S32.HI R5, RZ, 0x1f, R0 ;  /* 0x0000001fff057819 */ /* 0x000fc80000011400 */
[----:B------:R-:W-:Y:S02]  /*00d0*/  LEA.HI R5, R5, R0, RZ, 0x5 ;  /* 0x0000000005057211 */ /* 0x000fe400078f28ff */
[----:B------:R-:W-:Y:S02]  /*00e0*/  LEA.HI R9, R9, R4, RZ, 0x5 ;  /* 0x0000000409097211 */ /* 0x000fe400078f28ff */
[C---:B------:R-:W-:Y:S01]  /*00f0*/  LOP3.LUT R7, R5.reuse, 0x7fffffe0, RZ, 0xc0, !PT ;  /* 0x7fffffe005077812 */ /* 0x040fe200078ec0ff */
[----:B------:R-:W-:Y:S01]  /*0100*/  IMAD.SHL.U32 R5, R5, 0x4, RZ ;  /* 0x0000000405057824 */ /* 0x000fe200078e00ff */
[----:B------:R-:W-:-:S03]  /*0110*/  LOP3.LUT R9, R9, 0x7fffffe0, RZ, 0xc0, !PT ;  /* 0x7fffffe009097812 */ /* 0x000fc600078ec0ff */
[----:B------:R-:W-:Y:S01]  /*0120*/  IMAD.IADD R7, R0, 0x1, -R7 ;  /* 0x0000000100077824 */ /* 0x000fe200078e0a07 */
[----:B------:R-:W-:Y:S01]  /*0130*/  LOP3.LUT R5, R5, 0xffffff80, RZ, 0xc0, !PT ;  /* 0xffffff8005057812 */ /* 0x000fe200078ec0ff */
[----:B------:R-:W-:-:S04]  /*0140*/  IMAD.IADD R4, R4, 0x1, -R9 ;  /* 0x0000000104047824 */ /* 0x000fc800078e0a09 */
[--C-:B------:R-:W-:Y:S02]  /*0150*/  IMAD R15, R7, 0x2, R5.reuse ;  /* 0x00000002070f7824 */ /* 0x100fe400078e0205 */
[----:B------:R-:W-:Y:S02]  /*0160*/  IMAD R17, R4, 0x2, R5 ;  /* 0x0000000204117824 */ /* 0x000fe400078e0205 */
[----:B--2---:R-:W-:-:S04]  /*0170*/  IMAD.WIDE R8, R15, 0x4, R2 ;  /* 0x000000040f087825 */ /* 0x004fc800078e0202 */
[----:B------:R-:W-:Y:S01]  /*0180*/  VIADD R13, R15, 0x40 ;  /* 0x000000400f0d7836 */ /* 0x000fe20000000000 */
[----:B------:R-:W2:Y:S01]  /*0190*/  LDG.E.EL R4, desc[UR4][R8.64] ;  /* 0x0000000408047981 */ /* 0x000ea2000c2e1900 */
[----:B------:R-:W-:-:S03]  /*01a0*/  IMAD.WIDE R10, R17, 0x4, R2 ;  /* 0x00000004110a7825 */ /* 0x000fc600078e0202 */
[----:B------:R1:W2:Y:S01]  /*01b0*/  LDG.E.EL R18, desc[UR4][R8.64+0x4] ;  /* 0x0000040408127981 */ /* 0x0002a2000c2e1900 */
[----:B------:R-:W-:-:S03]  /*01c0*/  IMAD.WIDE R12, R13, 0x4, R2 ;  /* 0x000000040d0c7825 */ /* 0x000fc600078e0202 */
[----:B------:R-:W3:Y:S01]  /*01d0*/  LDG.E.EL R16, desc[UR4][R10.64] ;  /* 0x000000040a107981 */ /* 0x000ee2000c2e1900 */
[----:B------:R-:W-:-:S03]  /*01e0*/  VIADD R7, R17, 0x40 ;  /* 0x0000004011077836 */ /* 0x000fc60000000000 */
[----:B------:R-:W3:Y:S01]  /*01f0*/  LDG.E.EL R19, desc[UR4][R10.64+0x4] ;  /* 0x000004040a137981 */ /* 0x000ee2000c2e1900 */
[----:B------:R-:W-:-:S03]  /*0200*/  IMAD.WIDE R6, R7, 0x4, R2 ;  /* 0x0000000407067825 */ /* 0x000fc600078e0202 */
[----:B------:R4:W5:Y:S01]  /*0210*/  LDG.E.EL R5, desc[UR4][R12.64] ;  /* 0x000000040c057981 */ /* 0x000962000c2e1900 */
[----:B------:R-:W-:-:S03]  /*0220*/  VIADD R15, R15, 0x41 ;  /* 0x000000410f0f7836 */ /* 0x000fc60000000000 */
[----:B------:R-:W5:Y:S01]  /*0230*/  LDG.E.EL R6, desc[UR4][R6.64] ;  /* 0x0000000406067981 */ /* 0x000f62000c2e1900 */
[----:B------:R-:W-:Y:S02]  /*0240*/  VIADD R17, R17, 0x41 ;  /* 0x0000004111117836 */ /* 0x000fe40000000000 */
[--C-:B-1----:R-:W-:Y:S01]  /*0250*/  IMAD.WIDE R8, R15, 0x4, R2.reuse ;  /* 0x000000040f087825 */ /* 0x102fe200078e0202 */
[----:B----4-:R-:W1:Y:S03]  /*0260*/  LDC.64 R12, c[0x0][0x218] ;  /* 0x00008600ff0c7b82 */ /* 0x010e660000000a00 */
[----:B------:R-:W-:Y:S02]  /*0270*/  IMAD.WIDE R14, R17, 0x4, R2 ;  /* 0x00000004110e7825 */ /* 0x000fe400078e0202 */
[----:B------:R1:W4:Y:S04]  /*0280*/  LDG.E.EL R2, desc[UR4][R8.64] ;  /* 0x0000000408027981 */ /* 0x000328000c2e1900 */
[----:B------:R-:W4:Y:S01]  /*0290*/  LDG.E.EL R3, desc[UR4][R14.64] ;  /* 0x000000040e037981 */ /* 0x000f22000c2e1900 */
[----:B-1----:R-:W-:Y:S01]  /*02a0*/  IMAD.WIDE R8, R0, 0x4, R12 ;  /* 0x0000000400087825 */ /* 0x002fe200078e020c */
[----:B--2---:R-:W-:-:S02]  /*02b0*/  FSETP.GT.AND P3, PT, R18, R4, PT ;  /* 0x000000041200720b */ /* 0x004fc40003f64000 */
[----:B------:R-:W-:Y:S02]  /*02c0*/  FSETP.NAN.AND P0, PT, R18, R18, PT ;  /* 0x000000121200720b */ /* 0x000fe40003f08000 */
[----:B---3--:R-:W-:Y:S02]  /*02d0*/  FSETP.GT.AND P2, PT, R19, R16, PT ;  /* 0x000000101300720b */ /* 0x008fe40003f44000 */
[----:B-----5:R-:W-:-:S07]  /*02e0*/  FSETP.NAN.AND P4, PT, R5, R5, PT ;  /* 0x000000050500720b */ /* 0x020fce0003f88000 */
[----:B------:R-:W-:Y:S02]  /*02f0*/  @!P3 SEL R18, R18, R4, P0 ;  /* 0x000000041212b207 */ /* 0x000fe40000000000 */
[----:B------:R-:W-:Y:S02]  /*0300*/  FSETP.NAN.AND P1, PT, R6, R6, PT ;  /* 0x000000060600720b */ /* 0x000fe40003f28000 */
[C---:B------:R-:W-:Y:S02]  /*0310*/  FSETP.NAN.AND P5, PT, R19.reuse, R19, PT ;  /* 0x000000131300720b */ /* 0x040fe40003fa8000 */
[----:B------:R-:W-:Y:S02]  /*0320*/  FSETP.GEU.AND P0, PT, R18, R5, PT ;  /* 0x000000051200720b */ /* 0x000fe40003f0e000 */
[----:B------:R-:W-:Y:S02]  /*0330*/  @!P2 SEL R19, R19, R16, P5 ;  /* 0x000000101313a207 */ /* 0x000fe40002800000 */
[----:B------:R-:W-:-:S02]  /*0340*/  @!P4 SEL R5, R5, R18, !P0 ;  /* 0x000000120505c207 */ /* 0x000fc40004000000 */
[----:B------:R-:W-:Y:S02]  /*0350*/  FSETP.GEU.AND P4, PT, R19, R6, PT ;  /* 0x000000061300720b */ /* 0x000fe40003f8e000 */
[----:B------:R-:W-:Y:S02]  /*0360*/  SEL R4, RZ, 0x1, !P3 ;  /* 0x00000001ff047807 */ /* 0x000fe40005800000 */
[----:B------:R-:W-:Y:S02]  /*0370*/  SEL R7, RZ, 0x1, !P2 ;  /* 0x00000001ff077807 */ /* 0x000fe40005000000 */
[----:B----4-:R-:W-:Y:S02]  /*0380*/  FSETP.NAN.AND P3, PT, R2, R2, PT ;  /* 0x000000020200720b */ /* 0x010fe40003f68000 */
[----:B------:R-:W-:Y:S02]  /*0390*/  FSETP.NAN.AND P2, PT, R3, R3, PT ;  /* 0x000000030300720b */ /* 0x000fe40003f48000 */
[----:B------:R-:W-:-:S02]  /*03a0*/  @!P1 SEL R6, R6, R19, !P4 ;  /* 0x0000001306069207 */ /* 0x000fc40006000000 */
[----:B------:R-:W-:Y:S02]  /*03b0*/  SEL R4, R4, 0x2, P0 ;  /* 0x0000000204047807 */ /* 0x000fe40000000000 */
[----:B------:R-:W-:Y:S02]  /*03c0*/  SEL R7, R7, 0x2, P4 ;  /* 0x0000000207077807 */ /* 0x000fe40002000000 */
[----:B------:R-:W-:Y:S02]  /*03d0*/  FSETP.GEU.AND P1, PT, R5, R2, PT ;  /* 0x000000020500720b */ /* 0x000fe40003f2e000 */
[----:B------:R-:W-:Y:S02]  /*03e0*/  FSETP.GEU.AND P0, PT, R6, R3, PT ;  /* 0x000000030600720b */ /* 0x000fe40003f0e000 */
[----:B------:R-:W-:Y:S02]  /*03f0*/  SEL R4, R4, 0x3, P1 ;  /* 0x0000000304047807 */ /* 0x000fe40000800000 */
[----:B------:R-:W-:-:S02]  /*0400*/  SEL R7, R7, 0x3, P0 ;  /* 0x0000000307077807 */ /* 0x000fc40000000000 */
[----:B------:R-:W-:Y:S02]  /*0410*/  IADD3 R10, P4, R0, UR6, RZ ;  /* 0x00000006000a7c10 */ /* 0x000fe4000ff9e0ff */
[----:B------:R-:W-:Y:S01]  /*0420*/  @!P3 SEL R2, R2, R5, !P1 ;  /* 0x000000050202b207 */ /* 0x000fe20004800000 */
[----:B------:R-:W-:Y:S01]  /*0430*/  IMAD R7, R7, 0x100, R4 ;  /* 0x0000010007077824 */ /* 0x000fe200078e0204 */
[----:B------:R-:W-:Y:S02]  /*0440*/  @!P2 SEL R3, R3, R6, !P0 ;  /* 0x000000060303a207 */ /* 0x000fe40004000000 */
[----:B------:R-:W-:-:S03]  /*0450*/  LEA.HI.X.SX32 R11, R0, UR7, 0x1, P4 ;  /* 0x00000007000b7c11 */ /* 0x000fc6000a0f0eff */
[----:B------:R-:W-:Y:S04]  /*0460*/  STG.E.64 desc[UR4][R8.64], R2 ;  /* 0x0000000208007986 */ /* 0x000fe8000c101b04 */
[----:B------:R-:W-:Y:S01]  /*0470*/  STG.E.U16 desc[UR4][R10.64], R7 ;  /* 0x000000070a007986 */ /* 0x000fe2000c101504 */
[----:B------:R-:W-:Y:S05]  /*0480*/  EXIT ;  /* 0x000000000000794d */ /* 0x000fea0003800000 */
.L_x_0:
[----:B------:R-:W-:-:S00]  /*0490*/  BRA `(.L_x_0) ;  /* 0xfffffffc00fc7947 */ /* 0x000fc0000383ffff */
[----:B------:R-:W-:-:S00]  /*04a0*/  NOP ;  /* 0x0000000000007918 */ /* 0x000fc00000000000 */
        /* <DEDUP_REMOVED lines=13> */
.L_x_1:


//--------------------- .nv.constant0.triton_poi_fused_max_pool2d_with_indices_1 --------------------------
	.section	.nv.constant0.triton_poi_fused_max_pool2d_with_indices_1,"a",@progbits
	.sectionflags	@""
	.align	4
.nv.constant0.triton_poi_fused_max_pool2d_with_indices_1:
	.zero		556
